//
// Generated by NVIDIA NVVM Compiler
//
// Compiler Build ID: CL-36424714
// Cuda compilation tools, release 13.0, V13.0.88
// Based on NVVM 20.0.0
//

.version 9.0
.target sm_100
.address_size 64

.func _ZN30_INTERNAL_356dd792_4_k_cu_main4top1EPVdi
(
	.param .b64 _ZN30_INTERNAL_356dd792_4_k_cu_main4top1EPVdi_param_0,
	.param .b32 _ZN30_INTERNAL_356dd792_4_k_cu_main4top1EPVdi_param_1
)
;
.func _ZN30_INTERNAL_356dd792_4_k_cu_main4top2EPVdi
(
	.param .b64 _ZN30_INTERNAL_356dd792_4_k_cu_main4top2EPVdi_param_0,
	.param .b32 _ZN30_INTERNAL_356dd792_4_k_cu_main4top2EPVdi_param_1
)
;
.func _ZN30_INTERNAL_356dd792_4_k_cu_main7common1EPVdi
(
	.param .b64 _ZN30_INTERNAL_356dd792_4_k_cu_main7common1EPVdi_param_0,
	.param .b32 _ZN30_INTERNAL_356dd792_4_k_cu_main7common1EPVdi_param_1
)
;

.func _ZN30_INTERNAL_356dd792_4_k_cu_main7common2EPVdi(
	.param .b64 _ZN30_INTERNAL_356dd792_4_k_cu_main7common2EPVdi_param_0,
	.param .b32 _ZN30_INTERNAL_356dd792_4_k_cu_main7common2EPVdi_param_1
)
{
	.reg .pred 	%p<3>;
	.reg .b32 	%r<4>;
	.reg .b64 	%rd<2>;
	.reg .b64 	%fd<3>;

	ld.param.u64 	%rd1, [_ZN30_INTERNAL_356dd792_4_k_cu_main7common2EPVdi_param_0];
	ld.param.u32 	%r1, [_ZN30_INTERNAL_356dd792_4_k_cu_main7common2EPVdi_param_1];
	setp.ne.s32 	%p1, %r1, 0;
	@%p1 bra 	$L__BB0_2;
	ld.volatile.f64 	%fd1, [%rd1];
	add.f64 	%fd2, %fd1, %fd1;
	st.volatile.f64 	[%rd1], %fd2;
	bra.uni 	$L__BB0_5;
$L__BB0_2:
	setp.gt.u32 	%p2, %r1, 2;
	@%p2 bra 	$L__BB0_4;
	add.s32 	%r3, %r1, -1;
	{ // callseq 1, 0
	.param .b64 param0;
	st.param.b64 	[param0], %rd1;
	.param .b32 param1;
	st.param.b32 	[param1], %r3;
	call.uni 
	_ZN30_INTERNAL_356dd792_4_k_cu_main4top1EPVdi, 
	(
	param0, 
	param1
	);
	} // callseq 1
	bra.uni 	$L__BB0_5;
$L__BB0_4:
	add.s32 	%r2, %r1, -1;
	{ // callseq 0, 0
	.param .b64 param0;
	st.param.b64 	[param0], %rd1;
	.param .b32 param1;
	st.param.b32 	[param1], %r2;
	call.uni 
	_ZN30_INTERNAL_356dd792_4_k_cu_main4top2EPVdi, 
	(
	param0, 
	param1
	);
	} // callseq 0
$L__BB0_5:
	ret;

}
.func _ZN30_INTERNAL_356dd792_4_k_cu_main4top1EPVdi(
	.param .b64 _ZN30_INTERNAL_356dd792_4_k_cu_main4top1EPVdi_param_0,
	.param .b32 _ZN30_INTERNAL_356dd792_4_k_cu_main4top1EPVdi_param_1
)
{
	.reg .b32 	%r<2>;
	.reg .b64 	%rd<4>;
	.reg .b64 	%fd<3>;

	ld.param.u64 	%rd1, [_ZN30_INTERNAL_356dd792_4_k_cu_main4top1EPVdi_param_0];
	ld.param.u32 	%r1, [_ZN30_INTERNAL_356dd792_4_k_cu_main4top1EPVdi_param_1];
	mul.wide.u32 	%rd2, %r1, 8;
	add.s64 	%rd3, %rd1, %rd2;
	ld.volatile.f64 	%fd1, [%rd3];
	mul.f64 	%fd2, %fd1, 0d4008000000000000;
	st.volatile.f64 	[%rd3], %fd2;
	{ // callseq 2, 0
	.param .b64 param0;
	st.param.b64 	[param0], %rd1;
	.param .b32 param1;
	st.param.b32 	[param1], %r1;
	call.uni 
	_ZN30_INTERNAL_356dd792_4_k_cu_main7common1EPVdi, 
	(
	param0, 
	param1
	);
	} // callseq 2
	ret;

}
.func _ZN30_INTERNAL_356dd792_4_k_cu_main4top2EPVdi(
	.param .b64 _ZN30_INTERNAL_356dd792_4_k_cu_main4top2EPVdi_param_0,
	.param .b32 _ZN30_INTERNAL_356dd792_4_k_cu_main4top2EPVdi_param_1
)
{
	.reg .b32 	%r<2>;
	.reg .b64 	%rd<4>;
	.reg .b64 	%fd<3>;

	ld.param.u64 	%rd1, [_ZN30_INTERNAL_356dd792_4_k_cu_main4top2EPVdi_param_0];
	ld.param.u32 	%r1, [_ZN30_INTERNAL_356dd792_4_k_cu_main4top2EPVdi_param_1];
	mul.wide.u32 	%rd2, %r1, 8;
	add.s64 	%rd3, %rd1, %rd2;
	ld.volatile.f64 	%fd1, [%rd3];
	div.rn.f64 	%fd2, %fd1, 0d4008000000000000;
	st.volatile.f64 	[%rd3], %fd2;
	{ // callseq 3, 0
	.param .b64 param0;
	st.param.b64 	[param0], %rd1;
	.param .b32 param1;
	st.param.b32 	[param1], %r1;
	call.uni 
	_ZN30_INTERNAL_356dd792_4_k_cu_main7common1EPVdi, 
	(
	param0, 
	param1
	);
	} // callseq 3
	ret;

}
.func _ZN30_INTERNAL_356dd792_4_k_cu_main7common1EPVdi(
	.param .b64 _ZN30_INTERNAL_356dd792_4_k_cu_main7common1EPVdi_param_0,
	.param .b32 _ZN30_INTERNAL_356dd792_4_k_cu_main7common1EPVdi_param_1
)
{
	.reg .b32 	%r<2>;
	.reg .b64 	%rd<4>;
	.reg .b64 	%fd<3>;

	ld.param.u64 	%rd1, [_ZN30_INTERNAL_356dd792_4_k_cu_main7common1EPVdi_param_0];
	ld.param.u32 	%r1, [_ZN30_INTERNAL_356dd792_4_k_cu_main7common1EPVdi_param_1];
	mul.wide.u32 	%rd2, %r1, 8;
	add.s64 	%rd3, %rd1, %rd2;
	ld.volatile.f64 	%fd1, [%rd3];
	add.f64 	%fd2, %fd1, 0d3FF0000000000000;
	st.volatile.f64 	[%rd3], %fd2;
	{ // callseq 4, 0
	.param .b64 param0;
	st.param.b64 	[param0], %rd1;
	.param .b32 param1;
	st.param.b32 	[param1], %r1;
	call.uni 
	_ZN30_INTERNAL_356dd792_4_k_cu_main7common2EPVdi, 
	(
	param0, 
	param1
	);
	} // callseq 4
	ret;

}
.func _ZN30_INTERNAL_356dd792_4_k_cu_main5heartEv()
{
	.local .align 16 .b8 	__local_depot4[48];
	.reg .b64 	%SP;
	.reg .b64 	%SPL;
	.reg .b64 	%rd<9>;
	.reg .b64 	%fd<8>;

	mov.u64 	%SPL, __local_depot4;
	cvta.local.u64 	%SP, %SPL;
	add.u64 	%rd1, %SP, 0;
	add.u64 	%rd2, %SPL, 0;
	mov.b64 	%rd3, 4618441417868443648;
	st.local.u64 	[%rd2+40], %rd3;
	mov.b64 	%rd4, 4617315517961601024;
	st.local.u64 	[%rd2+32], %rd4;
	mov.b64 	%rd5, 4616189618054758400;
	st.local.u64 	[%rd2+24], %rd5;
	mov.b64 	%rd6, 4613937818241073152;
	st.local.u64 	[%rd2+16], %rd6;
	mov.b64 	%rd7, 4611686018427387904;
	st.local.u64 	[%rd2+8], %rd7;
	mov.b64 	%rd8, 4607182418800017408;
	st.local.u64 	[%rd2], %rd8;
	{ // callseq 5, 0
	.param .b64 param0;
	st.param.b64 	[param0], %rd1;
	.param .b32 param1;
	st.param.b32 	[param1], 5;
	call.uni 
	_ZN30_INTERNAL_356dd792_4_k_cu_main4top1EPVdi, 
	(
	param0, 
	param1
	);
	} // callseq 5
	{ // callseq 6, 0
	.param .b64 param0;
	st.param.b64 	[param0], %rd1;
	.param .b32 param1;
	st.param.b32 	[param1], 5;
	call.uni 
	_ZN30_INTERNAL_356dd792_4_k_cu_main4top2EPVdi, 
	(
	param0, 
	param1
	);
	} // callseq 6
	ld.local.f64 	%fd1, [%rd2];
	ld.local.f64 	%fd2, [%rd2+8];
	ld.local.f64 	%fd3, [%rd2+16];
	ld.local.f64 	%fd4, [%rd2+24];
	ld.local.f64 	%fd5, [%rd2+32];
	ld.local.f64 	%fd6, [%rd2+40];
	ld.local.f64 	%fd7, [%rd2+48];
	ret;

}
.entry _Z8kernmainv()
{


	{ // callseq 7, 0
	call.uni 
	_ZN30_INTERNAL_356dd792_4_k_cu_main5heartEv, 
	(
	);
	} // callseq 7
	ret;

}


// ===== COMPILED SASS (sm_100) =====

	.target	sm_100

	.elftype	@"ET_EXEC"


//--------------------- .note.nv.tkinfo           --------------------------
	.section	.note.nv.tkinfo,"",@"SHT_NOTE"
	.sectionflags	@"SHF_NOTE_NV_TKINFO"
	.tkinfo
        /*0018*/ 	.word	0x00000002
        /*0030*/ 	.string	""
        /*0030*/ 	.string	"ptxas"
        /*0030*/ 	.string	"Cuda compilation tools, release 13.0, V13.0.88"
        /*0030*/ 	.string	"Build cuda_13.0.r13.0/compiler.36424714_0"
        /*0030*/ 	.string	"-arch sm_100 -m 64 "



//--------------------- .note.nv.cuinfo           --------------------------
	.section	.note.nv.cuinfo,"",@"SHT_NOTE"
	.sectionflags	@"SHF_NOTE_NV_CUINFO"
        /*0018*/ 	.short	0x0002
        /*001a*/ 	.short	0x0064
        /*001c*/ 	.short	0x0082
	.zero		2


//--------------------- .nv.info                  --------------------------
	.section	.nv.info,"",@"SHT_CUDA_INFO"
	.align	4


	//----- nvinfo : EIATTR_REGCOUNT
	.align		4
        /*0000*/ 	.byte	0x04, 0x2f
        /*0002*/ 	.short	(.L_1 - .L_0)
	.align		4
.L_0:
        /*0004*/ 	.word	index@(_Z8kernmainv)
        /*0008*/ 	.word	0x0000001c


	//----- nvinfo : EIATTR_FRAME_SIZE
	.align		4
.L_1:
        /*000c*/ 	.byte	0x04, 0x11
        /*000e*/ 	.short	(.L_3 - .L_2)
	.align		4
.L_2:
        /*0010*/ 	.word	index@($_Z8kernmainv$_ZN30_INTERNAL_356dd792_4_k_cu_main5heartEv)
        /*0014*/ 	.word	0x00000030


	//----- nvinfo : EIATTR_FRAME_SIZE
	.align		4
.L_3:
        /*0018*/ 	.byte	0x04, 0x11
        /*001a*/ 	.short	(.L_5 - .L_4)
	.align		4
.L_4:
        /*001c*/ 	.word	index@($__internal_0_$__cuda_sm20_div_rn_f64_full)
        /*0020*/ 	.word	0x00000030


	//----- nvinfo : EIATTR_FRAME_SIZE
	.align		4
.L_5:
        /*0024*/ 	.byte	0x04, 0x11
        /*0026*/ 	.short	(.L_7 - .L_6)
	.align		4
.L_6:
        /*0028*/ 	.word	index@($_Z8kernmainv$_ZN30_INTERNAL_356dd792_4_k_cu_main7common2EPVdi)
        /*002c*/ 	.word	0x00000030


	//----- nvinfo : EIATTR_FRAME_SIZE
	.align		4
.L_7:
        /*0030*/ 	.byte	0x04, 0x11
        /*0032*/ 	.short	(.L_9 - .L_8)
	.align		4
.L_8:
        /*0034*/ 	.word	index@($_Z8kernmainv$_ZN30_INTERNAL_356dd792_4_k_cu_main7common1EPVdi)
        /*0038*/ 	.word	0x00000030


	//----- nvinfo : EIATTR_FRAME_SIZE
	.align		4
.L_9:
        /*003c*/ 	.byte	0x04, 0x11
        /*003e*/ 	.short	(.L_11 - .L_10)
	.align		4
.L_10:
        /*0040*/ 	.word	index@($_Z8kernmainv$_ZN30_INTERNAL_356dd792_4_k_cu_main4top2EPVdi)
        /*0044*/ 	.word	0x00000030


	//----- nvinfo : EIATTR_FRAME_SIZE
	.align		4
.L_11:
        /*0048*/ 	.byte	0x04, 0x11
        /*004a*/ 	.short	(.L_13 - .L_12)
	.align		4
.L_12:
        /*004c*/ 	.word	index@($_Z8kernmainv$_ZN30_INTERNAL_356dd792_4_k_cu_main4top1EPVdi)
        /*0050*/ 	.word	0x00000030


	//----- nvinfo : EIATTR_FRAME_SIZE
	.align		4
.L_13:
        /*0054*/ 	.byte	0x04, 0x11
        /*0056*/ 	.short	(.L_15 - .L_14)
	.align		4
.L_14:
        /*0058*/ 	.word	index@(_Z8kernmainv)
        /*005c*/ 	.word	0x00000030


	//----- nvinfo : EIATTR_MIN_STACK_SIZE
	.align		4
.L_15:
        /*0060*/ 	.byte	0x04, 0x12
        /*0062*/ 	.short	(.L_17 - .L_16)
	.align		4
.L_16:
        /*0064*/ 	.word	index@(_Z8kernmainv)
        /*0068*/ 	.word	0x00000030
.L_17:


//--------------------- .nv.compat                --------------------------
	.section	.nv.compat,"",@"SHT_CUDA_COMPAT_INFO"
	.align	4
        /*0000*/ 	.byte	0x02, 0x09, 0x00, 0x00, 0x02, 0x02, 0x01, 0x00, 0x02, 0x05, 0x05, 0x00, 0x03, 0x07, 0x01, 0x01
        /*0010*/ 	.byte	0x02, 0x03, 0x00, 0x00, 0x02, 0x06, 0x01, 0x00, 0x04, 0x0b, 0x08, 0x00, 0x01, 0x00, 0x00, 0x00
        /*0020*/ 	.byte	0x00, 0x00, 0x00, 0x00


//--------------------- .nv.info._Z8kernmainv     --------------------------
	.section	.nv.info._Z8kernmainv,"",@"SHT_CUDA_INFO"
	.sectionflags	@""
	.align	4


	//----- nvinfo : EIATTR_CUDA_API_VERSION
	.align		4
        /*0000*/ 	.byte	0x04, 0x37
        /*0002*/ 	.short	(.L_19 - .L_18)
.L_18:
        /*0004*/ 	.word	0x00000082


	//----- nvinfo : EIATTR_SPARSE_MMA_MASK
	.align		4
.L_19:
        /*0008*/ 	.byte	0x03, 0x50
        /*000a*/ 	.short	0x0000


	//----- nvinfo : EIATTR_MAXREG_COUNT
	.align		4
        /*000c*/ 	.byte	0x03, 0x1b
        /*000e*/ 	.short	0x00ff


	//----- nvinfo : EIATTR_MERCURY_ISA_VERSION
	.align		4
        /*0010*/ 	.byte	0x03, 0x5f
        /*0012*/ 	.short	0x0101


	//----- nvinfo : EIATTR_VRC_CTA_INIT_COUNT
	.align		4
        /*0014*/ 	.byte	0x02, 0x4a
	.zero		1
	.zero		1


	//----- nvinfo : EIATTR_EXIT_INSTR_OFFSETS
	.align		4
        /*0018*/ 	.byte	0x04, 0x1c
        /*001a*/ 	.short	(.L_21 - .L_20)


	//   ....[0]....
.L_20:
        /*001c*/ 	.word	0x00000040


	//----- nvinfo : EIATTR_CRS_STACK_SIZE
	.align		4
.L_21:
        /*0020*/ 	.byte	0x04, 0x1e
        /*0022*/ 	.short	(.L_23 - .L_22)
.L_22:
        /*0024*/ 	.word	0x00000000


	//----- nvinfo : EIATTR_SW_WAR
	.align		4
.L_23:
        /*0028*/ 	.byte	0x04, 0x36
        /*002a*/ 	.short	(.L_25 - .L_24)
.L_24:
        /*002c*/ 	.word	0x00000008
.L_25:


//--------------------- .nv.callgraph             --------------------------
	.section	.nv.callgraph,"",@"SHT_CUDA_CALLGRAPH"
	.align	4
	.sectionentsize	8
	.align		4
        /*0000*/ 	.word	0x00000000
	.align		4
        /*0004*/ 	.word	0xffffffff
	.align		4
        /*0008*/ 	.word	0x00000000
	.align		4
        /*000c*/ 	.word	0xfffffffe
	.align		4
        /*0010*/ 	.word	0x00000000
	.align		4
        /*0014*/ 	.word	0xfffffffd
	.align		4
        /*0018*/ 	.word	0x00000000
	.align		4
        /*001c*/ 	.word	0xfffffffc


//--------------------- .text._Z8kernmainv        --------------------------
	.section	.text._Z8kernmainv,"ax",@progbits
	.align	128
.text._Z8kernmainv:
        .type           _Z8kernmainv,@function
        .size           _Z8kernmainv,(.L_x_12 - _Z8kernmainv)
        .other          _Z8kernmainv,@"STO_CUDA_ENTRY STV_DEFAULT"
_Z8kernmainv:
[----:B------:R-:W0:Y:S02]  /*0000*/  LDC R1, c[0x0][0x37c] ;  /* 0x0000df00ff017b82 */ /* 0x000e240000000800 */
[----:B0-----:R-:W-:Y:S01]  /*0010*/  VIADD R1, R1, 0xffffffd0 ;  /* 0xffffffd001017836 */ /* 0x001fe20000000000 */
[----:B------:R-:W-:-:S07]  /*0020*/  MOV R18, 0x40 ;  /* 0x0000004000127802 */ /* 0x000fce0000000f00 */
[----:B------:R-:W-:Y:S05]  /*0030*/  CALL.REL.NOINC `($_Z8kernmainv$_ZN30_INTERNAL_356dd792_4_k_cu_main5heartEv) ;  /* 0x00000004005c7944 */ /* 0x000fea0003c00000 */
[----:B------:R-:W-:Y:S05]  /*0040*/  EXIT ;  /* 0x000000000000794d */ /* 0x000fea0003800000 */
        .type           $_Z8kernmainv$_ZN30_INTERNAL_356dd792_4_k_cu_main4top1EPVdi,@function
        .size           $_Z8kernmainv$_ZN30_INTERNAL_356dd792_4_k_cu_main4top1EPVdi,($_Z8kernmainv$_ZN30_INTERNAL_356dd792_4_k_cu_main4top2EPVdi - $_Z8kernmainv$_ZN30_INTERNAL_356dd792_4_k_cu_main4top1EPVdi)
$_Z8kernmainv$_ZN30_INTERNAL_356dd792_4_k_cu_main4top1EPVdi:
[----:B------:R-:W-:-:S05]  /*0050*/  VIADD R1, R1, 0xfffffff0 ;  /* 0xfffffff001017836 */ /* 0x000fca0000000000 */
[----:B------:R-:W-:Y:S04]  /*0060*/  STL [R1+0x8], R21 ;  /* 0x0000081501007387 */ /* 0x000fe80000100800 */
[----:B------:R-:W-:Y:S04]  /*0070*/  STL [R1+0x4], R20 ;  /* 0x0000041401007387 */ /* 0x000fe80000100800 */
[----:B------:R0:W-:Y:S01]  /*0080*/  STL [R1], R2 ;  /* 0x0000000201007387 */ /* 0x0001e20000100800 */
[----:B------:R-:W-:Y:S05]  /*0090*/  YIELD ;  /* 0x0000000000007946 */ /* 0x000fea0003800000 */
[----:B------:R-:W1:Y:S01]  /*00a0*/  LDCU.64 UR4, c[0x0][0x358] ;  /* 0x00006b00ff0477ac */ /* 0x000e620008000a00 */
[----:B0-----:R-:W-:-:S05]  /*00b0*/  IMAD.WIDE.U32 R2, R6, 0x8, R4 ;  /* 0x0000000806027825 */ /* 0x001fca00078e0004 */
[----:B-1----:R-:W2:Y:S01]  /*00c0*/  LD.E.64.STRONG.SYS R8, desc[UR4][R2.64] ;  /* 0x0000000402087980 */ /* 0x002ea2000c115b00 */
[----:B------:R-:W-:Y:S01]  /*00d0*/  MOV R20, 0x120 ;  /* 0x0000012000147802 */ /* 0x000fe20000000f00 */
[----:B------:R-:W-:Y:S01]  /*00e0*/  IMAD.MOV.U32 R21, RZ, RZ, 0x0 ;  /* 0x00000000ff157424 */ /* 0x000fe200078e00ff */
[----:B--2---:R-:W-:-:S07]  /*00f0*/  DMUL R8, R8, 3 ;  /* 0x4008000008087828 */ /* 0x004fce0000000000 */
[----:B------:R0:W-:Y:S04]  /*0100*/  ST.E.64.STRONG.SYS desc[UR4][R2.64], R8 ;  /* 0x0000000802007985 */ /* 0x0001e8000c115b04 */
[----:B0-----:R-:W-:Y:S05]  /*0110*/  CALL.REL.NOINC `($_Z8kernmainv$_ZN30_INTERNAL_356dd792_4_k_cu_main7common1EPVdi) ;  /* 0x0000000400b47944 */ /* 0x001fea0003c00000 */
[----:B------:R-:W2:Y:S04]  /*0120*/  LDL R20, [R1+0x4] ;  /* 0x0000040001147983 */ /* 0x000ea80000100800 */
[----:B------:R-:W2:Y:S04]  /*0130*/  LDL R21, [R1+0x8] ;  /* 0x0000080001157983 */ /* 0x000ea80000100800 */
[----:B------:R0:W2:Y:S02]  /*0140*/  LDL R2, [R1] ;  /* 0x0000000001027983 */ /* 0x0000a40000100800 */
[----:B0-----:R-:W-:Y:S01]  /*0150*/  VIADD R1, R1, 0x10 ;  /* 0x0000001001017836 */ /* 0x001fe20000000000 */
[----:B--2---:R-:W-:Y:S06]  /*0160*/  RET.REL.NODEC R20 `(_Z8kernmainv) ;  /* 0xfffffffc14a47950 */ /* 0x004fec0003c3ffff */
        .type           $_Z8kernmainv$_ZN30_INTERNAL_356dd792_4_k_cu_main4top2EPVdi,@function
        .size           $_Z8kernmainv$_ZN30_INTERNAL_356dd792_4_k_cu_main4top2EPVdi,($_Z8kernmainv$_ZN30_INTERNAL_356dd792_4_k_cu_main5heartEv - $_Z8kernmainv$_ZN30_INTERNAL_356dd792_4_k_cu_main4top2EPVdi)
$_Z8kernmainv$_ZN30_INTERNAL_356dd792_4_k_cu_main4top2EPVdi:
[----:B------:R-:W-:-:S05]  /*0170*/  IADD3 R1, PT, PT, R1, -0x28, RZ ;  /* 0xffffffd801017810 */ /* 0x000fca0007ffe0ff */
[----:B------:R-:W-:Y:S04]  /*0180*/  STL [R1+0x24], R25 ;  /* 0x0000241901007387 */ /* 0x000fe80000100800 */
[----:B------:R-:W-:Y:S04]  /*0190*/  STL [R1+0x20], R24 ;  /* 0x0000201801007387 */ /* 0x000fe80000100800 */
[----:B------:R-:W-:Y:S04]  /*01a0*/  STL [R1+0x14], R21 ;  /* 0x0000141501007387 */ /* 0x000fe80000100800 */
[----:B------:R-:W-:Y:S04]  /*01b0*/  STL [R1+0x10], R20 ;  /* 0x0000101401007387 */ /* 0x000fe80000100800 */
[----:B------:R-:W-:Y:S04]  /*01c0*/  STL [R1+0xc], R19 ;  /* 0x00000c1301007387 */ /* 0x000fe80000100800 */
[----:B------:R-:W-:Y:S04]  /*01d0*/  STL [R1+0x8], R18 ;  /* 0x0000081201007387 */ /* 0x000fe80000100800 */
[----:B------:R0:W-:Y:S04]  /*01e0*/  STL [R1+0x4], R16 ;  /* 0x0000041001007387 */ /* 0x0001e80000100800 */
[----:B------:R1:W-:Y:S04]  /*01f0*/  STL [R1+0x1c], R23 ;  /* 0x00001c1701007387 */ /* 0x0003e80000100800 */
[----:B------:R2:W-:Y:S01]  /*0200*/  STL [R1+0x18], R22 ;  /* 0x0000181601007387 */ /* 0x0005e20000100800 */
[----:B0-----:R-:W0:Y:S05]  /*0210*/  BMOV.32.CLEAR R16, B6 ;  /* 0x0000000006107355 */ /* 0x001e2a0000100000 */
[----:B------:R3:W-:Y:S01]  /*0220*/  STL [R1], R2 ;  /* 0x0000000201007387 */ /* 0x0007e20000100800 */
[----:B-1----:R-:W-:-:S02]  /*0230*/  IMAD.MOV.U32 R23, RZ, RZ, R5 ;  /* 0x000000ffff177224 */ /* 0x002fc400078e0005 */
[----:B--2---:R-:W-:Y:S02]  /*0240*/  IMAD.MOV.U32 R22, RZ, RZ, R4 ;  /* 0x000000ffff167224 */ /* 0x004fe400078e0004 */
[----:B---3--:R-:W-:Y:S01]  /*0250*/  IMAD.MOV.U32 R2, RZ, RZ, R6 ;  /* 0x000000ffff027224 */ /* 0x008fe200078e0006 */
[----:B------:R-:W1:Y:S01]  /*0260*/  LDC.64 R24, c[0x0][0x358] ;  /* 0x0000d600ff187b82 */ /* 0x000e620000000a00 */
[----:B------:R-:W-:Y:S05]  /*0270*/  YIELD ;  /* 0x0000000000007946 */ /* 0x000fea0003800000 */
[----:B------:R-:W-:Y:S01]  /*0280*/  IMAD.WIDE.U32 R18, R2, 0x8, R22 ;  /* 0x0000000802127825 */ /* 0x000fe200078e0016 */
[----:B-1----:R-:W-:-:S02]  /*0290*/  R2UR UR4, R24 ;  /* 0x00000000180472ca */ /* 0x002fc400000e0000 */
[----:B------:R-:W-:-:S13]  /*02a0*/  R2UR UR5, R25 ;  /* 0x00000000190572ca */ /* 0x000fda00000e0000 */
[----:B------:R-:W2:Y:S01]  /*02b0*/  LD.E.64.STRONG.SYS R4, desc[UR4][R18.64] ;  /* 0x0000000412047980 */ /* 0x000ea2000c115b00 */
[----:B------:R-:W1:Y:S01]  /*02c0*/  MUFU.RCP64H R7, 3 ;  /* 0x4008000000077908 */ /* 0x000e620000001800 */
[----:B------:R-:W-:Y:S01]  /*02d0*/  IMAD.MOV.U32 R10, RZ, RZ, 0x0 ;  /* 0x00000000ff0a7424 */ /* 0x000fe200078e00ff */
[----:B------:R-:W-:Y:S01]  /*02e0*/  MOV R11, 0x40080000 ;  /* 0x40080000000b7802 */ /* 0x000fe20000000f00 */
[----:B------:R-:W-:Y:S01]  /*02f0*/  IMAD.MOV.U32 R6, RZ, RZ, 0x1 ;  /* 0x00000001ff067424 */ /* 0x000fe200078e00ff */
[----:B------:R-:W-:Y:S05]  /*0300*/  BSSY B6, `(.L_x_0) ;  /* 0x0000014000067945 */ /* 0x000fea0003800000 */
[----:B-1----:R-:W-:-:S08]  /*0310*/  DFMA R8, R6, -R10, 1 ;  /* 0x3ff000000608742b */ /* 0x002fd0000000080a */
[----:B------:R-:W-:-:S08]  /*0320*/  DFMA R8, R8, R8, R8 ;  /* 0x000000080808722b */ /* 0x000fd00000000008 */
[----:B------:R-:W-:-:S08]  /*0330*/  DFMA R8, R6, R8, R6 ;  /* 0x000000080608722b */ /* 0x000fd00000000006 */
[----:B------:R-:W-:-:S08]  /*0340*/  DFMA R6, R8, -R10, 1 ;  /* 0x3ff000000806742b */ /* 0x000fd0000000080a */
[----:B------:R-:W-:-:S08]  /*0350*/  DFMA R6, R8, R6, R8 ;  /* 0x000000060806722b */ /* 0x000fd00000000008 */
[----:B--2---:R-:W-:Y:S01]  /*0360*/  DMUL R8, R4, R6 ;  /* 0x0000000604087228 */ /* 0x004fe20000000000 */
[----:B------:R-:W-:-:S07]  /*0370*/  FSETP.GEU.AND P1, PT, |R5|, 6.5827683646048100446e-37, PT ;  /* 0x036000000500780b */ /* 0x000fce0003f2e200 */
[----:B------:R-:W-:-:S08]  /*0380*/  DFMA R10, R8, -3, R4 ;  /* 0xc0080000080a782b */ /* 0x000fd00000000004 */
[----:B------:R-:W-:-:S10]  /*0390*/  DFMA R8, R6, R10, R8 ;  /* 0x0000000a0608722b */ /* 0x000fd40000000008 */
[----:B------:R-:W-:-:S05]  /*03a0*/  FFMA R0, RZ, 2.125, R9 ;  /* 0x40080000ff007823 */ /* 0x000fca0000000009 */
[----:B------:R-:W-:-:S13]  /*03b0*/  FSETP.GT.AND P0, PT, |R0|, 1.469367938527859385e-39, PT ;  /* 0x001000000000780b */ /* 0x000fda0003f04200 */
[----:B0-----:R-:W-:Y:S05]  /*03c0*/  @P0 BRA P1, `(.L_x_1) ;  /* 0x00000000001c0947 */ /* 0x001fea0000800000 */
[----:B------:R-:W-:Y:S01]  /*03d0*/  IMAD.MOV.U32 R6, RZ, RZ, RZ ;  /* 0x000000ffff067224 */ /* 0x000fe200078e00ff */
[----:B------:R-:W-:Y:S01]  /*03e0*/  MOV R20, 0x420 ;  /* 0x0000042000147802 */ /* 0x000fe20000000f00 */
[----:B------:R-:W-:Y:S02]  /*03f0*/  IMAD.MOV.U32 R7, RZ, RZ, 0x40080000 ;  /* 0x40080000ff077424 */ /* 0x000fe400078e00ff */
[----:B------:R-:W-:-:S07]  /*0400*/  IMAD.MOV.U32 R21, RZ, RZ, 0x0 ;  /* 0x00000000ff157424 */ /* 0x000fce00078e00ff */
[----:B------:R-:W-:Y:S05]  /*0410*/  CALL.REL.NOINC `($__internal_0_$__cuda_sm20_div_rn_f64_full) ;  /* 0x0000000400bc7944 */ /* 0x000fea0003c00000 */
[----:B------:R-:W-:Y:S01]  /*0420*/  MOV R8, R4 ;  /* 0x0000000400087202 */ /* 0x000fe20000000f00 */
[----:B------:R-:W-:-:S07]  /*0430*/  IMAD.MOV.U32 R9, RZ, RZ, R5 ;  /* 0x000000ffff097224 */ /* 0x000fce00078e0005 */
.L_x_1:
[----:B------:R-:W-:Y:S05]  /*0440*/  BSYNC B6 ;  /* 0x0000000000067941 */ /* 0x000fea0003800000 */
.L_x_0:
[----:B------:R-:W-:Y:S01]  /*0450*/  R2UR UR4, R24 ;  /* 0x00000000180472ca */ /* 0x000fe200000e0000 */
[----:B------:R-:W-:Y:S01]  /*0460*/  HFMA2 R21, -RZ, RZ, 0, 0 ;  /* 0x00000000ff157431 */ /* 0x000fe200000001ff */
[----:B------:R-:W-:Y:S01]  /*0470*/  R2UR UR5, R25 ;  /* 0x00000000190572ca */ /* 0x000fe200000e0000 */
[----:B------:R-:W-:Y:S01]  /*0480*/  IMAD.MOV.U32 R4, RZ, RZ, R22 ;  /* 0x000000ffff047224 */ /* 0x000fe200078e0016 */
[----:B------:R-:W-:Y:S01]  /*0490*/  MOV R20, 0x4e0 ;  /* 0x000004e000147802 */ /* 0x000fe20000000f00 */
[----:B------:R-:W-:Y:S02]  /*04a0*/  IMAD.MOV.U32 R5, RZ, RZ, R23 ;  /* 0x000000ffff057224 */ /* 0x000fe400078e0017 */
[----:B------:R-:W-:-:S08]  /*04b0*/  IMAD.MOV.U32 R6, RZ, RZ, R2 ;  /* 0x000000ffff067224 */ /* 0x000fd000078e0002 */
[----:B------:R0:W-:Y:S02]  /*04c0*/  ST.E.64.STRONG.SYS desc[UR4][R18.64], R8 ;  /* 0x0000000812007985 */ /* 0x0001e4000c115b04 */
[----:B0-----:R-:W-:Y:S05]  /*04d0*/  CALL.REL.NOINC `($_Z8kernmainv$_ZN30_INTERNAL_356dd792_4_k_cu_main7common1EPVdi) ;  /* 0x0000000000c47944 */ /* 0x001fea0003c00000 */
[----:B------:R-:W2:Y:S01]  /*04e0*/  LDL R20, [R1+0x10] ;  /* 0x0000100001147983 */ /* 0x000ea20000100800 */
[----:B------:R0:W-:Y:S05]  /*04f0*/  BMOV.32 B6, R16 ;  /* 0x0000001006007356 */ /* 0x0001ea0000000000 */
[----:B------:R-:W2:Y:S04]  /*0500*/  LDL R21, [R1+0x14] ;  /* 0x0000140001157983 */ /* 0x000ea80000100800 */
[----:B------:R-:W2:Y:S04]  /*0510*/  LDL R2, [R1] ;  /* 0x0000000001027983 */ /* 0x000ea80000100800 */
[----:B0-----:R-:W2:Y:S04]  /*0520*/  LDL R16, [R1+0x4] ;  /* 0x0000040001107983 */ /* 0x001ea80000100800 */
[----:B------:R-:W2:Y:S04]  /*0530*/  LDL R18, [R1+0x8] ;  /* 0x0000080001127983 */ /* 0x000ea80000100800 */
[----:B------:R-:W2:Y:S04]  /*0540*/  LDL R19, [R1+0xc] ;  /* 0x00000c0001137983 */ /* 0x000ea80000100800 */
[----:B------:R-:W2:Y:S04]  /*0550*/  LDL R22, [R1+0x18] ;  /* 0x0000180001167983 */ /* 0x000ea80000100800 */
[----:B------:R-:W2:Y:S04]  /*0560*/  LDL R23, [R1+0x1c] ;  /* 0x00001c0001177983 */ /* 0x000ea80000100800 */
[----:B------:R-:W2:Y:S04]  /*0570*/  LDL R24, [R1+0x20] ;  /* 0x0000200001187983 */ /* 0x000ea80000100800 */
[----:B------:R0:W2:Y:S02]  /*0580*/  LDL R25, [R1+0x24] ;  /* 0x0000240001197983 */ /* 0x0000a40000100800 */
[----:B0-----:R-:W-:Y:S01]  /*0590*/  VIADD R1, R1, 0x28 ;  /* 0x0000002801017836 */ /* 0x001fe20000000000 */
[----:B--2---:R-:W-:Y:S06]  /*05a0*/  RET.REL.NODEC R20 `(_Z8kernmainv) ;  /* 0xfffffff814947950 */ /* 0x004fec0003c3ffff */
        .type           $_Z8kernmainv$_ZN30_INTERNAL_356dd792_4_k_cu_main5heartEv,@function
        .size           $_Z8kernmainv$_ZN30_INTERNAL_356dd792_4_k_cu_main5heartEv,($_Z8kernmainv$_ZN30_INTERNAL_356dd792_4_k_cu_main7common1EPVdi - $_Z8kernmainv$_ZN30_INTERNAL_356dd792_4_k_cu_main5heartEv)
$_Z8kernmainv$_ZN30_INTERNAL_356dd792_4_k_cu_main5heartEv:
[----:B------:R-:W0:Y:S01]  /*05b0*/  LDCU UR4, c[0x0][0x2f8] ;  /* 0x00005f00ff0477ac */ /* 0x000e220008000800 */
[----:B------:R-:W-:Y:S02]  /*05c0*/  HFMA2 R14, -RZ, RZ, 0, 0 ;  /* 0x00000000ff0e7431 */ /* 0x000fe400000001ff */
[----:B------:R-:W-:Y:S01]  /*05d0*/  IMAD.MOV.U32 R8, RZ, RZ, 0x0 ;  /* 0x00000000ff087424 */ /* 0x000fe200078e00ff */
[----:B------:R-:W-:Y:S01]  /*05e0*/  MOV R9, 0x40140000 ;  /* 0x4014000000097802 */ /* 0x000fe20000000f00 */
[----:B------:R-:W-:Y:S01]  /*05f0*/  IMAD.MOV.U32 R10, RZ, RZ, 0x0 ;  /* 0x00000000ff0a7424 */ /* 0x000fe200078e00ff */
[----:B------:R-:W1:Y:S01]  /*0600*/  LDCU UR5, c[0x0][0x2fc] ;  /* 0x00005f80ff0577ac */ /* 0x000e620008000800 */
[----:B------:R-:W-:Y:S01]  /*0610*/  IMAD.MOV.U32 R11, RZ, RZ, 0x40100000 ;  /* 0x40100000ff0b7424 */ /* 0x000fe200078e00ff */
[----:B------:R-:W-:Y:S01]  /*0620*/  MOV R6, 0x5 ;  /* 0x0000000500067802 */ /* 0x000fe20000000f00 */
[----:B------:R-:W-:Y:S01]  /*0630*/  IMAD.MOV.U32 R12, RZ, RZ, 0x0 ;  /* 0x00000000ff0c7424 */ /* 0x000fe200078e00ff */
[----:B------:R-:W-:Y:S01]  /*0640*/  STL.64 [R1+0x20], R8 ;  /* 0x0000200801007387 */ /* 0x000fe20000100a00 */
[----:B------:R-:W-:Y:S01]  /*0650*/  IMAD.MOV.U32 R13, RZ, RZ, 0x40080000 ;  /* 0x40080000ff0d7424 */ /* 0x000fe200078e00ff */
[----:B------:R-:W-:Y:S01]  /*0660*/  MOV R20, 0x770 ;  /* 0x0000077000147802 */ /* 0x000fe20000000f00 */
[----:B------:R-:W-:Y:S01]  /*0670*/  IMAD.MOV.U32 R15, RZ, RZ, 0x40000000 ;  /* 0x40000000ff0f7424 */ /* 0x000fe200078e00ff */
[----:B------:R-:W-:Y:S01]  /*0680*/  STL.64 [R1+0x18], R10 ;  /* 0x0000180a01007387 */ /* 0x000fe20000100a00 */
[----:B------:R-:W-:-:S02]  /*0690*/  IMAD.MOV.U32 R22, RZ, RZ, 0x0 ;  /* 0x00000000ff167424 */ /* 0x000fc400078e00ff */
[----:B------:R-:W-:Y:S01]  /*06a0*/  IMAD.MOV.U32 R23, RZ, RZ, 0x3ff00000 ;  /* 0x3ff00000ff177424 */ /* 0x000fe200078e00ff */
[----:B------:R-:W-:Y:S01]  /*06b0*/  STL.64 [R1+0x10], R12 ;  /* 0x0000100c01007387 */ /* 0x000fe20000100a00 */
[----:B------:R-:W-:Y:S01]  /*06c0*/  IMAD.MOV.U32 R2, RZ, RZ, 0x0 ;  /* 0x00000000ff027424 */ /* 0x000fe200078e00ff */
[----:B0-----:R-:W-:Y:S01]  /*06d0*/  IADD3 R16, P0, PT, R1, UR4, RZ ;  /* 0x0000000401107c10 */ /* 0x001fe2000ff1e0ff */
[----:B------:R-:W-:Y:S01]  /*06e0*/  IMAD.MOV.U32 R3, RZ, RZ, 0x40180000 ;  /* 0x40180000ff037424 */ /* 0x000fe200078e00ff */
[----:B------:R-:W-:Y:S01]  /*06f0*/  STL.64 [R1+0x8], R14 ;  /* 0x0000080e01007387 */ /* 0x000fe20000100a00 */
[----:B------:R-:W-:Y:S02]  /*0700*/  IMAD.MOV.U32 R21, RZ, RZ, 0x0 ;  /* 0x00000000ff157424 */ /* 0x000fe400078e00ff */
[----:B------:R-:W-:Y:S01]  /*0710*/  IMAD.MOV.U32 R4, RZ, RZ, R16 ;  /* 0x000000ffff047224 */ /* 0x000fe200078e0010 */
[----:B------:R-:W-:Y:S04]  /*0720*/  STL.64 [R1], R22 ;  /* 0x0000001601007387 */ /* 0x000fe80000100a00 */
[----:B------:R1:W-:Y:S02]  /*0730*/  STL.64 [R1+0x28], R2 ;  /* 0x0000280201007387 */ /* 0x0003e40000100a00 */
[----:B-1----:R-:W-:-:S04]  /*0740*/  IMAD.X R2, RZ, RZ, UR5, P0 ;  /* 0x00000005ff027e24 */ /* 0x002fc800080e06ff */
[----:B------:R-:W-:-:S07]  /*0750*/  IMAD.MOV.U32 R5, RZ, RZ, R2 ;  /* 0x000000ffff057224 */ /* 0x000fce00078e0002 */
[----:B------:R-:W-:Y:S05]  /*0760*/  CALL.REL.NOINC `($_Z8kernmainv$_ZN30_INTERNAL_356dd792_4_k_cu_main4top1EPVdi) ;  /* 0xfffffff800387944 */ /* 0x000fea0003c3ffff */
[----:B------:R-:W-:Y:S01]  /*0770*/  IMAD.MOV.U32 R4, RZ, RZ, R16 ;  /* 0x000000ffff047224 */ /* 0x000fe200078e0010 */
[----:B------:R-:W-:Y:S01]  /*0780*/  MOV R5, R2 ;  /* 0x0000000200057202 */ /* 0x000fe20000000f00 */
[----:B------:R-:W-:Y:S01]  /*0790*/  IMAD.MOV.U32 R6, RZ, RZ, 0x5 ;  /* 0x00000005ff067424 */ /* 0x000fe200078e00ff */
[----:B------:R-:W-:Y:S01]  /*07a0*/  MOV R20, 0x7d0 ;  /* 0x000007d000147802 */ /* 0x000fe20000000f00 */
[----:B------:R-:W-:-:S07]  /*07b0*/  IMAD.MOV.U32 R21, RZ, RZ, 0x0 ;  /* 0x00000000ff157424 */ /* 0x000fce00078e00ff */
[----:B------:R-:W-:Y:S05]  /*07c0*/  CALL.REL.NOINC `($_Z8kernmainv$_ZN30_INTERNAL_356dd792_4_k_cu_main4top2EPVdi) ;  /* 0xfffffff800687944 */ /* 0x000fea0003c3ffff */
[----:B------:R-:W-:-:S04]  /*07d0*/  IMAD.MOV.U32 R19, RZ, RZ, 0x0 ;  /* 0x00000000ff137424 */ /* 0x000fc800078e00ff */
[----:B------:R-:W-:Y:S05]  /*07e0*/  RET.REL.NODEC R18 `(_Z8kernmainv) ;  /* 0xfffffff812047950 */ /* 0x000fea0003c3ffff */
        .type           $_Z8kernmainv$_ZN30_INTERNAL_356dd792_4_k_cu_main7common1EPVdi,@function
        .size           $_Z8kernmainv$_ZN30_INTERNAL_356dd792_4_k_cu_main7common1EPVdi,($_Z8kernmainv$_ZN30_INTERNAL_356dd792_4_k_cu_main7common2EPVdi - $_Z8kernmainv$_ZN30_INTERNAL_356dd792_4_k_cu_main7common1EPVdi)
$_Z8kernmainv$_ZN30_INTERNAL_356dd792_4_k_cu_main7common1EPVdi:
        /* <DEDUP_REMOVED lines=8> */
[----:B------:R-:W-:Y:S02]  /*0870*/  MOV R20, 0x8c0 ;  /* 0x000008c000147802 */ /* 0x000fe40000000f00 */
[----:B------:R-:W-:Y:S01]  /*0880*/  MOV R21, 0x0 ;  /* 0x0000000000157802 */ /* 0x000fe20000000f00 */
[----:B--2---:R-:W-:-:S07]  /*0890*/  DADD R8, R8, 1 ;  /* 0x3ff0000008087429 */ /* 0x004fce0000000000 */
[----:B------:R0:W-:Y:S04]  /*08a0*/  ST.E.64.STRONG.SYS desc[UR4][R2.64], R8 ;  /* 0x0000000802007985 */ /* 0x0001e8000c115b04 */
[----:B0-----:R-:W-:Y:S05]  /*08b0*/  CALL.REL.NOINC `($_Z8kernmainv$_ZN30_INTERNAL_356dd792_4_k_cu_main7common2EPVdi) ;  /* 0x0000000000147944 */ /* 0x001fea0003c00000 */
[----:B------:R-:W2:Y:S04]  /*08c0*/  LDL R20, [R1+0x4] ;  /* 0x0000040001147983 */ /* 0x000ea80000100800 */
[----:B------:R-:W2:Y:S04]  /*08d0*/  LDL R21, [R1+0x8] ;  /* 0x0000080001157983 */ /* 0x000ea80000100800 */
[----:B------:R0:W2:Y:S02]  /*08e0*/  LDL R2, [R1] ;  /* 0x0000000001027983 */ /* 0x0000a40000100800 */
[----:B0-----:R-:W-:Y:S01]  /*08f0*/  VIADD R1, R1, 0x10 ;  /* 0x0000001001017836 */ /* 0x001fe20000000000 */
[----:B--2---:R-:W-:Y:S06]  /*0900*/  RET.REL.NODEC R20 `(_Z8kernmainv) ;  /* 0xfffffff414bc7950 */ /* 0x004fec0003c3ffff */
        .type           $_Z8kernmainv$_ZN30_INTERNAL_356dd792_4_k_cu_main7common2EPVdi,@function
        .size           $_Z8kernmainv$_ZN30_INTERNAL_356dd792_4_k_cu_main7common2EPVdi,($__internal_0_$__cuda_sm20_div_rn_f64_full - $_Z8kernmainv$_ZN30_INTERNAL_356dd792_4_k_cu_main7common2EPVdi)
$_Z8kernmainv$_ZN30_INTERNAL_356dd792_4_k_cu_main7common2EPVdi:
[----:B------:R-:W-:-:S05]  /*0910*/  VIADD R1, R1, 0xfffffff0 ;  /* 0xfffffff001017836 */ /* 0x000fca0000000000 */
[----:B------:R-:W-:Y:S04]  /*0920*/  STL [R1+0x8], R21 ;  /* 0x0000081501007387 */ /* 0x000fe80000100800 */
[----:B------:R-:W-:Y:S04]  /*0930*/  STL [R1+0x4], R20 ;  /* 0x0000041401007387 */ /* 0x000fe80000100800 */
[----:B------:R0:W-:Y:S02]  /*0940*/  STL [R1], R2 ;  /* 0x0000000201007387 */ /* 0x0001e40000100800 */
[----:B0-----:R-:W0:Y:S05]  /*0950*/  BMOV.32.CLEAR R2, B6 ;  /* 0x0000000006027355 */ /* 0x001e2a0000100000 */
[----:B------:R-:W-:Y:S01]  /*0960*/  BSSY B6, `(.L_x_2) ;  /* 0x0000014000067945 */ /* 0x000fe20003800000 */
[----:B------:R-:W-:-:S03]  /*0970*/  ISETP.NE.AND P0, PT, R6, RZ, PT ;  /* 0x000000ff0600720c */ /* 0x000fc60003f05270 */
[----:B------:R-:W-:Y:S10]  /*0980*/  YIELD ;  /* 0x0000000000007946 */ /* 0x000ff40003800000 */
[----:B0-----:R-:W-:Y:S05]  /*0990*/  @P0 BRA `(.L_x_3) ;  /* 0x0000000000140947 */ /* 0x001fea0003800000 */
[----:B------:R-:W0:Y:S02]  /*09a0*/  LDCU.64 UR4, c[0x0][0x358] ;  /* 0x00006b00ff0477ac */ /* 0x000e240008000a00 */
[----:B0-----:R-:W2:Y:S02]  /*09b0*/  LD.E.64.STRONG.SYS R6, desc[UR4][R4.64] ;  /* 0x0000000404067980 */ /* 0x001ea4000c115b00 */
[----:B--2---:R-:W-:-:S07]  /*09c0*/  DADD R6, R6, R6 ;  /* 0x0000000006067229 */ /* 0x004fce0000000006 */
[----:B------:R0:W-:Y:S01]  /*09d0*/  ST.E.64.STRONG.SYS desc[UR4][R4.64], R6 ;  /* 0x0000000604007985 */ /* 0x0001e2000c115b04 */
[----:B------:R-:W-:Y:S05]  /*09e0*/  BRA `(.L_x_4) ;  /* 0x00000000002c7947 */ /* 0x000fea0003800000 */
.L_x_3:
[----:B------:R-:W-:-:S13]  /*09f0*/  ISETP.GT.U32.AND P0, PT, R6, 0x2, PT ;  /* 0x000000020600780c */ /* 0x000fda0003f04070 */
[----:B------:R-:W-:Y:S05]  /*0a00*/  @P0 BRA `(.L_x_5) ;  /* 0x0000000000140947 */ /* 0x000fea0003800000 */
[----:B------:R-:W-:Y:S01]  /*0a10*/  VIADD R6, R6, 0xffffffff ;  /* 0xffffffff06067836 */ /* 0x000fe20000000000 */
[----:B------:R-:W-:Y:S01]  /*0a20*/  MOV R20, 0xa50 ;  /* 0x00000a5000147802 */ /* 0x000fe20000000f00 */
[----:B------:R-:W-:-:S07]  /*0a30*/  IMAD.MOV.U32 R21, RZ, RZ, 0x0 ;  /* 0x00000000ff157424 */ /* 0x000fce00078e00ff */
[----:B------:R-:W-:Y:S05]  /*0a40*/  CALL.REL.NOINC `($_Z8kernmainv$_ZN30_INTERNAL_356dd792_4_k_cu_main4top1EPVdi) ;  /* 0xfffffff400807944 */ /* 0x000fea0003c3ffff */
[----:B------:R-:W-:Y:S05]  /*0a50*/  BRA `(.L_x_4) ;  /* 0x0000000000107947 */ /* 0x000fea0003800000 */
.L_x_5:
[----:B------:R-:W-:Y:S01]  /*0a60*/  IADD3 R6, PT, PT, R6, -0x1, RZ ;  /* 0xffffffff06067810 */ /* 0x000fe20007ffe0ff */
[----:B------:R-:W-:Y:S01]  /*0a70*/  IMAD.MOV.U32 R21, RZ, RZ, 0x0 ;  /* 0x00000000ff157424 */ /* 0x000fe200078e00ff */
[----:B------:R-:W-:-:S07]  /*0a80*/  MOV R20, 0xaa0 ;  /* 0x00000aa000147802 */ /* 0x000fce0000000f00 */
[----:B------:R-:W-:Y:S05]  /*0a90*/  CALL.REL.NOINC `($_Z8kernmainv$_ZN30_INTERNAL_356dd792_4_k_cu_main4top2EPVdi) ;  /* 0xfffffff400b47944 */ /* 0x000fea0003c3ffff */
.L_x_4:
[----:B------:R-:W-:Y:S05]  /*0aa0*/  BSYNC B6 ;  /* 0x0000000000067941 */ /* 0x000fea0003800000 */
.L_x_2:
[----:B------:R-:W0:Y:S01]  /*0ab0*/  LDL R20, [R1+0x4] ;  /* 0x0000040001147983 */ /* 0x000e220000100800 */
[----:B------:R1:W-:Y:S05]  /*0ac0*/  BMOV.32 B6, R2 ;  /* 0x0000000206007356 */ /* 0x0003ea0000000000 */
[----:B------:R-:W0:Y:S04]  /*0ad0*/  LDL R21, [R1+0x8] ;  /* 0x0000080001157983 */ /* 0x000e280000100800 */
[----:B-1----:R1:W0:Y:S02]  /*0ae0*/  LDL R2, [R1] ;  /* 0x0000000001027983 */ /* 0x0022240000100800 */
[----:B-1----:R-:W-:Y:S01]  /*0af0*/  VIADD R1, R1, 0x10 ;  /* 0x0000001001017836 */ /* 0x002fe20000000000 */
[----:B0-----:R-:W-:Y:S06]  /*0b00*/  RET.REL.NODEC R20 `(_Z8kernmainv) ;  /* 0xfffffff4143c7950 */ /* 0x001fec0003c3ffff */
        .weak           $__internal_0_$__cuda_sm20_div_rn_f64_full
        .type           $__internal_0_$__cuda_sm20_div_rn_f64_full,@function
        .size           $__internal_0_$__cuda_sm20_div_rn_f64_full,(.L_x_12 - $__internal_0_$__cuda_sm20_div_rn_f64_full)
$__internal_0_$__cuda_sm20_div_rn_f64_full:
[----:B------:R-:W-:Y:S01]  /*0b10*/  VIADD R1, R1, 0xffffffe0 ;  /* 0xffffffe001017836 */ /* 0x000fe20000000000 */
[----:B------:R-:W-:Y:S01]  /*0b20*/  MOV R3, R7 ;  /* 0x0000000700037202 */ /* 0x000fe20000000f00 */
[----:B------:R-:W-:-:S03]  /*0b30*/  IMAD.MOV.U32 R7, RZ, RZ, R5 ;  /* 0x000000ffff077224 */ /* 0x000fc600078e0005 */
[----:B------:R-:W-:Y:S04]  /*0b40*/  STL [R1+0x18], R23 ;  /* 0x0000181701007387 */ /* 0x000fe80000100800 */
[----:B------:R-:W-:Y:S04]  /*0b50*/  STL [R1+0x14], R22 ;  /* 0x0000141601007387 */ /* 0x000fe80000100800 */
[----:B------:R-:W-:Y:S04]  /*0b60*/  STL [R1+0x10], R19 ;  /* 0x0000101301007387 */ /* 0x000fe80000100800 */
[----:B------:R-:W-:Y:S04]  /*0b70*/  STL [R1+0xc], R18 ;  /* 0x00000c1201007387 */ /* 0x000fe80000100800 */
[----:B------:R-:W-:Y:S04]  /*0b80*/  STL [R1+0x8], R17 ;  /* 0x0000081101007387 */ /* 0x000fe80000100800 */
[----:B------:R-:W-:Y:S04]  /*0b90*/  STL [R1+0x4], R16 ;  /* 0x0000041001007387 */ /* 0x000fe80000100800 */
[----:B------:R0:W-:Y:S02]  /*0ba0*/  STL [R1], R2 ;  /* 0x0000000201007387 */ /* 0x0001e40000100800 */
[----:B0-----:R-:W-:-:S02]  /*0bb0*/  IMAD.MOV.U32 R2, RZ, RZ, R6 ;  /* 0x000000ffff027224 */ /* 0x001fc400078e0006 */
[----:B------:R-:W-:Y:S01]  /*0bc0*/  IMAD.MOV.U32 R6, RZ, RZ, R4 ;  /* 0x000000ffff067224 */ /* 0x000fe200078e0004 */
[C---:B------:R-:W-:Y:S01]  /*0bd0*/  FSETP.GEU.AND P0, PT, |R3|.reuse, 1.469367938527859385e-39, PT ;  /* 0x001000000300780b */ /* 0x040fe20003f0e200 */
[----:B------:R-:W-:Y:S01]  /*0be0*/  IMAD.MOV.U32 R4, RZ, RZ, 0x1 ;  /* 0x00000001ff047424 */ /* 0x000fe200078e00ff */
[----:B------:R-:W-:Y:S01]  /*0bf0*/  LOP3.LUT R8, R3, 0x800fffff, RZ, 0xc0, !PT ;  /* 0x800fffff03087812 */ /* 0x000fe200078ec0ff */
[----:B------:R-:W-:Y:S01]  /*0c00*/  IMAD.MOV.U32 R16, RZ, RZ, 0x1ca00000 ;  /* 0x1ca00000ff107424 */ /* 0x000fe200078e00ff */
[----:B------:R-:W-:Y:S01]  /*0c10*/  FSETP.GEU.AND P2, PT, |R7|, 1.469367938527859385e-39, PT ;  /* 0x001000000700780b */ /* 0x000fe20003f4e200 */
[----:B------:R-:W-:Y:S01]  /*0c20*/  BSSY B0, `(.L_x_6) ;  /* 0x000004f000007945 */ /* 0x000fe20003800000 */
[----:B------:R-:W-:Y:S02]  /*0c30*/  LOP3.LUT R9, R8, 0x3ff00000, RZ, 0xfc, !PT ;  /* 0x3ff0000008097812 */ /* 0x000fe400078efcff */
[----:B------:R-:W-:Y:S02]  /*0c40*/  MOV R8, R2 ;  /* 0x0000000200087202 */ /* 0x000fe40000000f00 */
[----:B------:R-:W-:-:S02]  /*0c50*/  LOP3.LUT R18, R3, 0x7ff00000, RZ, 0xc0, !PT ;  /* 0x7ff0000003127812 */ /* 0x000fc400078ec0ff */
[----:B------:R-:W-:Y:S01]  /*0c60*/  LOP3.LUT R19, R7, 0x7ff00000, RZ, 0xc0, !PT ;  /* 0x7ff0000007137812 */ /* 0x000fe200078ec0ff */
[----:B------:R-:W-:Y:S02]  /*0c70*/  @!P0 DMUL R8, R2, 8.98846567431157953865e+307 ;  /* 0x7fe0000002088828 */ /* 0x000fe40000000000 */
[----:B------:R-:W-:Y:S01]  /*0c80*/  IMAD.MOV.U32 R0, RZ, RZ, R18 ;  /* 0x000000ffff007224 */ /* 0x000fe200078e0012 */
[----:B------:R-:W-:Y:S01]  /*0c90*/  ISETP.GE.U32.AND P1, PT, R19, R18, PT ;  /* 0x000000121300720c */ /* 0x000fe20003f26070 */
[----:B------:R-:W-:Y:S02]  /*0ca0*/  IMAD.MOV.U32 R17, RZ, RZ, R19 ;  /* 0x000000ffff117224 */ /* 0x000fe400078e0013 */
[----:B------:R-:W0:Y:S04]  /*0cb0*/  MUFU.RCP64H R5, R9 ;  /* 0x0000000900057308 */ /* 0x000e280000001800 */
[----:B------:R-:W-:-:S04]  /*0cc0*/  @!P0 LOP3.LUT R0, R9, 0x7ff00000, RZ, 0xc0, !PT ;  /* 0x7ff0000009008812 */ /* 0x000fc800078ec0ff */
[----:B------:R-:W-:Y:S01]  /*0cd0*/  IADD3 R23, PT, PT, R0, -0x1, RZ ;  /* 0xffffffff00177810 */ /* 0x000fe20007ffe0ff */
[----:B0-----:R-:W-:-:S08]  /*0ce0*/  DFMA R10, R4, -R8, 1 ;  /* 0x3ff00000040a742b */ /* 0x001fd00000000808 */
[----:B------:R-:W-:-:S08]  /*0cf0*/  DFMA R10, R10, R10, R10 ;  /* 0x0000000a0a0a722b */ /* 0x000fd0000000000a */
[----:B------:R-:W-:Y:S01]  /*0d00*/  DFMA R12, R4, R10, R4 ;  /* 0x0000000a040c722b */ /* 0x000fe20000000004 */
[----:B------:R-:W-:Y:S01]  /*0d10*/  SEL R11, R16, 0x63400000, !P1 ;  /* 0x63400000100b7807 */ /* 0x000fe20004800000 */
[----:B------:R-:W-:-:S03]  /*0d20*/  IMAD.MOV.U32 R10, RZ, RZ, R6 ;  /* 0x000000ffff0a7224 */ /* 0x000fc600078e0006 */
[C-C-:B------:R-:W-:Y:S02]  /*0d30*/  @!P2 LOP3.LUT R4, R11.reuse, 0x80000000, R7.reuse, 0xf8, !PT ;  /* 0x800000000b04a812 */ /* 0x140fe400078ef807 */
[----:B------:R-:W-:Y:S01]  /*0d40*/  LOP3.LUT R11, R11, 0x800fffff, R7, 0xf8, !PT ;  /* 0x800fffff0b0b7812 */ /* 0x000fe200078ef807 */
[----:B------:R-:W-:Y:S01]  /*0d50*/  DFMA R14, R12, -R8, 1 ;  /* 0x3ff000000c0e742b */ /* 0x000fe20000000808 */
[----:B------:R-:W-:Y:S02]  /*0d60*/  @!P2 LOP3.LUT R5, R4, 0x100000, RZ, 0xfc, !PT ;  /* 0x001000000405a812 */ /* 0x000fe400078efcff */
[----:B------:R-:W-:-:S05]  /*0d70*/  @!P2 MOV R4, RZ ;  /* 0x000000ff0004a202 */ /* 0x000fca0000000f00 */
[----:B------:R-:W-:Y:S02]  /*0d80*/  DFMA R14, R12, R14, R12 ;  /* 0x0000000e0c0e722b */ /* 0x000fe4000000000c */
[----:B------:R-:W-:-:S08]  /*0d90*/  @!P2 DFMA R10, R10, 2, -R4 ;  /* 0x400000000a0aa82b */ /* 0x000fd00000000804 */
[----:B------:R-:W-:Y:S02]  /*0da0*/  DMUL R4, R14, R10 ;  /* 0x0000000a0e047228 */ /* 0x000fe40000000000 */
[----:B------:R-:W-:-:S05]  /*0db0*/  @!P2 LOP3.LUT R17, R11, 0x7ff00000, RZ, 0xc0, !PT ;  /* 0x7ff000000b11a812 */ /* 0x000fca00078ec0ff */
[----:B------:R-:W-:Y:S01]  /*0dc0*/  VIADD R22, R17, 0xffffffff ;  /* 0xffffffff11167836 */ /* 0x000fe20000000000 */
[----:B------:R-:W-:-:S04]  /*0dd0*/  DFMA R12, R4, -R8, R10 ;  /* 0x80000008040c722b */ /* 0x000fc8000000000a */
[----:B------:R-:W-:-:S04]  /*0de0*/  ISETP.GT.U32.AND P0, PT, R22, 0x7feffffe, PT ;  /* 0x7feffffe1600780c */ /* 0x000fc80003f04070 */
[----:B------:R-:W-:Y:S01]  /*0df0*/  ISETP.GT.U32.OR P0, PT, R23, 0x7feffffe, P0 ;  /* 0x7feffffe1700780c */ /* 0x000fe20000704470 */
[----:B------:R-:W-:-:S12]  /*0e00*/  DFMA R12, R14, R12, R4 ;  /* 0x0000000c0e0c722b */ /* 0x000fd80000000004 */
[----:B------:R-:W-:Y:S05]  /*0e10*/  @P0 BRA `(.L_x_7) ;  /* 0x0000000000680947 */ /* 0x000fea0003800000 */
[CC--:B------:R-:W-:Y:S01]  /*0e20*/  VIADDMNMX R0, R19.reuse, -R18.reuse, 0xb9600000, !PT ;  /* 0xb960000013007446 */ /* 0x0c0fe20007800912 */
[----:B------:R-:W-:Y:S01]  /*0e30*/  IMAD.MOV.U32 R6, RZ, RZ, RZ ;  /* 0x000000ffff067224 */ /* 0x000fe200078e00ff */
[----:B------:R-:W-:Y:S02]  /*0e40*/  ISETP.GE.U32.AND P0, PT, R19, R18, PT ;  /* 0x000000121300720c */ /* 0x000fe40003f06070 */
[----:B------:R-:W-:Y:S02]  /*0e50*/  VIMNMX R0, PT, PT, R0, 0x46a00000, PT ;  /* 0x46a0000000007848 */ /* 0x000fe40003fe0100 */
[----:B------:R-:W-:-:S05]  /*0e60*/  SEL R5, R16, 0x63400000, !P0 ;  /* 0x6340000010057807 */ /* 0x000fca0004000000 */
[----:B------:R-:W-:-:S04]  /*0e70*/  IMAD.IADD R0, R0, 0x1, -R5 ;  /* 0x0000000100007824 */ /* 0x000fc800078e0a05 */
[----:B------:R-:W-:-:S06]  /*0e80*/  VIADD R7, R0, 0x7fe00000 ;  /* 0x7fe0000000077836 */ /* 0x000fcc0000000000 */
[----:B------:R-:W-:-:S10]  /*0e90*/  DMUL R4, R12, R6 ;  /* 0x000000060c047228 */ /* 0x000fd40000000000 */
[----:B------:R-:W-:-:S13]  /*0ea0*/  FSETP.GTU.AND P0, PT, |R5|, 1.469367938527859385e-39, PT ;  /* 0x001000000500780b */ /* 0x000fda0003f0c200 */
[----:B------:R-:W-:Y:S05]  /*0eb0*/  @P0 BRA `(.L_x_8) ;  /* 0x0000000000940947 */ /* 0x000fea0003800000 */
[----:B------:R-:W-:Y:S01]  /*0ec0*/  DFMA R8, R12, -R8, R10 ;  /* 0x800000080c08722b */ /* 0x000fe2000000000a */
[----:B------:R-:W-:-:S09]  /*0ed0*/  MOV R6, RZ ;  /* 0x000000ff00067202 */ /* 0x000fd20000000f00 */
[C---:B------:R-:W-:Y:S02]  /*0ee0*/  FSETP.NEU.AND P0, PT, R9.reuse, RZ, PT ;  /* 0x000000ff0900720b */ /* 0x040fe40003f0d000 */
[----:B------:R-:W-:-:S04]  /*0ef0*/  LOP3.LUT R11, R9, 0x80000000, R3, 0x48, !PT ;  /* 0x80000000090b7812 */ /* 0x000fc800078e4803 */
[----:B------:R-:W-:-:S07]  /*0f00*/  LOP3.LUT R7, R11, R7, RZ, 0xfc, !PT ;  /* 0x000000070b077212 */ /* 0x000fce00078efcff */
[----:B------:R-:W-:Y:S05]  /*0f10*/  @!P0 BRA `(.L_x_8) ;  /* 0x00000000007c8947 */ /* 0x000fea0003800000 */
[----:B------:R-:W-:Y:S01]  /*0f20*/  IMAD.MOV R3, RZ, RZ, -R0 ;  /* 0x000000ffff037224 */ /* 0x000fe200078e0a00 */
[----:B------:R-:W-:Y:S01]  /*0f30*/  DMUL.RP R6, R12, R6 ;  /* 0x000000060c067228 */ /* 0x000fe20000008000 */
[----:B------:R-:W-:-:S06]  /*0f40*/  IMAD.MOV.U32 R2, RZ, RZ, RZ ;  /* 0x000000ffff027224 */ /* 0x000fcc00078e00ff */
[----:B------:R-:W-:-:S03]  /*0f50*/  DFMA R2, R4, -R2, R12 ;  /* 0x800000020402722b */ /* 0x000fc6000000000c */
[----:B------:R-:W-:-:S03]  /*0f60*/  LOP3.LUT R11, R7, R11, RZ, 0x3c, !PT ;  /* 0x0000000b070b7212 */ /* 0x000fc600078e3cff */
[----:B------:R-:W-:-:S04]  /*0f70*/  IADD3 R2, PT, PT, -R0, -0x43300000, RZ ;  /* 0xbcd0000000027810 */ /* 0x000fc80007ffe1ff */
[----:B------:R-:W-:-:S04]  /*0f80*/  FSETP.NEU.AND P0, PT, |R3|, R2, PT ;  /* 0x000000020300720b */ /* 0x000fc80003f0d200 */
[----:B------:R-:W-:Y:S02]  /*0f90*/  FSEL R4, R6, R4, !P0 ;  /* 0x0000000406047208 */ /* 0x000fe40004000000 */
[----:B------:R-:W-:Y:S01]  /*0fa0*/  FSEL R5, R11, R5, !P0 ;  /* 0x000000050b057208 */ /* 0x000fe20004000000 */
[----:B------:R-:W-:Y:S06]  /*0fb0*/  BRA `(.L_x_8) ;  /* 0x0000000000547947 */ /* 0x000fec0003800000 */
.L_x_7:
[----:B------:R-:W-:-:S14]  /*0fc0*/  DSETP.NAN.AND P0, PT, R6, R6, PT ;  /* 0x000000060600722a */ /* 0x000fdc0003f08000 */
[----:B------:R-:W-:Y:S05]  /*0fd0*/  @P0 BRA `(.L_x_9) ;  /* 0x0000000000440947 */ /* 0x000fea0003800000 */
[----:B------:R-:W-:-:S14]  /*0fe0*/  DSETP.NAN.AND P0, PT, R2, R2, PT ;  /* 0x000000020200722a */ /* 0x000fdc0003f08000 */
[----:B------:R-:W-:Y:S05]  /*0ff0*/  @P0 BRA `(.L_x_10) ;  /* 0x0000000000300947 */ /* 0x000fea0003800000 */
[----:B------:R-:W-:Y:S01]  /*1000*/  ISETP.NE.AND P0, PT, R17, R0, PT ;  /* 0x000000001100720c */ /* 0x000fe20003f05270 */
[----:B------:R-:W-:Y:S01]  /*1010*/  IMAD.MOV.U32 R4, RZ, RZ, 0x0 ;  /* 0x00000000ff047424 */ /* 0x000fe200078e00ff */
[----:B------:R-:W-:-:S11]  /*1020*/  MOV R5, 0xfff80000 ;  /* 0xfff8000000057802 */ /* 0x000fd60000000f00 */
[----:B------:R-:W-:Y:S05]  /*1030*/  @!P0 BRA `(.L_x_8) ;  /* 0x0000000000348947 */ /* 0x000fea0003800000 */
[----:B------:R-:W-:Y:S02]  /*1040*/  ISETP.NE.AND P0, PT, R17, 0x7ff00000, PT ;  /* 0x7ff000001100780c */ /* 0x000fe40003f05270 */
[----:B------:R-:W-:Y:S02]  /*1050*/  LOP3.LUT R5, R7, 0x80000000, R3, 0x48, !PT ;  /* 0x8000000007057812 */ /* 0x000fe400078e4803 */
[----:B------:R-:W-:-:S13]  /*1060*/  ISETP.EQ.OR P0, PT, R0, RZ, !P0 ;  /* 0x000000ff0000720c */ /* 0x000fda0004702670 */
[----:B------:R-:W-:Y:S01]  /*1070*/  @P0 LOP3.LUT R0, R5, 0x7ff00000, RZ, 0xfc, !PT ;  /* 0x7ff0000005000812 */ /* 0x000fe200078efcff */
[----:B------:R-:W-:Y:S02]  /*1080*/  @!P0 IMAD.MOV.U32 R4, RZ, RZ, RZ ;  /* 0x000000ffff048224 */ /* 0x000fe400078e00ff */
[----:B------:R-:W-:Y:S02]  /*1090*/  @P0 IMAD.MOV.U32 R4, RZ, RZ, RZ ;  /* 0x000000ffff040224 */ /* 0x000fe400078e00ff */
[----:B------:R-:W-:Y:S01]  /*10a0*/  @P0 IMAD.MOV.U32 R5, RZ, RZ, R0 ;  /* 0x000000ffff050224 */ /* 0x000fe200078e0000 */
[----:B------:R-:W-:Y:S06]  /*10b0*/  BRA `(.L_x_8) ;  /* 0x0000000000147947 */ /* 0x000fec0003800000 */
.L_x_10:
[----:B------:R-:W-:Y:S02]  /*10c0*/  LOP3.LUT R5, R3, 0x80000, RZ, 0xfc, !PT ;  /* 0x0008000003057812 */ /* 0x000fe400078efcff */
[----:B------:R-:W-:Y:S01]  /*10d0*/  MOV R4, R2 ;  /* 0x0000000200047202 */ /* 0x000fe20000000f00 */
[----:B------:R-:W-:Y:S06]  /*10e0*/  BRA `(.L_x_8) ;  /* 0x0000000000087947 */ /* 0x000fec0003800000 */
.L_x_9:
[----:B------:R-:W-:Y:S01]  /*10f0*/  LOP3.LUT R5, R7, 0x80000, RZ, 0xfc, !PT ;  /* 0x0008000007057812 */ /* 0x000fe200078efcff */
[----:B------:R-:W-:-:S07]  /*1100*/  IMAD.MOV.U32 R4, RZ, RZ, R6 ;  /* 0x000000ffff047224 */ /* 0x000fce00078e0006 */
.L_x_8:
[----:B------:R-:W-:Y:S05]  /*1110*/  BSYNC B0 ;  /* 0x0000000000007941 */ /* 0x000fea0003800000 */
.L_x_6:
[----:B------:R-:W2:Y:S04]  /*1120*/  LDL R2, [R1] ;  /* 0x0000000001027983 */ /* 0x000ea80000100800 */
        /* <DEDUP_REMOVED lines=8> */
.L_x_11:
[----:B------:R-:W-:-:S00]  /*11b0*/  BRA `(.L_x_11) ;  /* 0xfffffffc00fc7947 */ /* 0x000fc0000383ffff */
[----:B------:R-:W-:-:S00]  /*11c0*/  NOP ;  /* 0x0000000000007918 */ /* 0x000fc00000000000 */
        /* <DEDUP_REMOVED lines=11> */
.L_x_12:


//--------------------- .nv.shared.reserved.0     --------------------------
	.section	.nv.shared.reserved.0,"aw",@nobits
	.weak		__nv_reservedSMEM_offset_0_alias
	.size		__nv_reservedSMEM_offset_0_alias, 0, 64
	.other		__nv_reservedSMEM_offset_0_alias,@"STO_CUDA_RESERVED_SHARED STV_DEFAULT"
__nv_reservedSMEM_offset_0_alias:
	.zero		0
	.zero		64


//--------------------- .nv.constant0._Z8kernmainv --------------------------
	.section	.nv.constant0._Z8kernmainv,"a",@progbits
	.sectionflags	@""
	.align	4
.nv.constant0._Z8kernmainv:
	.zero		896


//--------------------- SYMBOLS --------------------------

	.type		.nv.reservedSmem.offset0,@object
	.size		.nv.reservedSmem.offset0,0x4
